//
// Generated by NVIDIA NVVM Compiler
//
// Compiler Build ID: CL-36424714
// Cuda compilation tools, release 13.0, V13.0.88
// Based on NVVM 20.0.0
//

.version 9.0
.target sm_100
.address_size 64

	// .globl	_Z10array_initPf

.visible .entry _Z10array_initPf(
	.param .u64 .ptr .align 1 _Z10array_initPf_param_0
)
{
	.reg .b32 	%r<2>;
	.reg .b32 	%f<2>;
	.reg .b64 	%rd<5>;

	ld.param.u64 	%rd1, [_Z10array_initPf_param_0];
	cvta.to.global.u64 	%rd2, %rd1;
	mov.u32 	%r1, %tid.x;
	cvt.rn.f32.u32 	%f1, %r1;
	mul.wide.u32 	%rd3, %r1, 4;
	add.s64 	%rd4, %rd2, %rd3;
	st.global.f32 	[%rd4], %f1;
	ret;

}
	// .globl	_Z4cubePfS_
.visible .entry _Z4cubePfS_(
	.param .u64 .ptr .align 1 _Z4cubePfS__param_0,
	.param .u64 .ptr .align 1 _Z4cubePfS__param_1
)
{
	.reg .b32 	%r<2>;
	.reg .b32 	%f<4>;
	.reg .b64 	%rd<8>;

	ld.param.u64 	%rd1, [_Z4cubePfS__param_0];
	ld.param.u64 	%rd2, [_Z4cubePfS__param_1];
	cvta.to.global.u64 	%rd3, %rd2;
	cvta.to.global.u64 	%rd4, %rd1;
	mov.u32 	%r1, %tid.x;
	mul.wide.u32 	%rd5, %r1, 4;
	add.s64 	%rd6, %rd4, %rd5;
	ld.global.f32 	%f1, [%rd6];
	mul.f32 	%f2, %f1, %f1;
	mul.f32 	%f3, %f1, %f2;
	add.s64 	%rd7, %rd3, %rd5;
	st.global.f32 	[%rd7], %f3;
	ret;

}


// ===== COMPILED SASS (sm_100) =====

	.target	sm_100

	.elftype	@"ET_EXEC"


//--------------------- .note.nv.tkinfo           --------------------------
	.section	.note.nv.tkinfo,"",@"SHT_NOTE"
	.sectionflags	@"SHF_NOTE_NV_TKINFO"
	.tkinfo
        /*0018*/ 	.word	0x00000002
        /*0030*/ 	.string	""
        /*0030*/ 	.string	"ptxas"
        /*0030*/ 	.string	"Cuda compilation tools, release 13.0, V13.0.88"
        /*0030*/ 	.string	"Build cuda_13.0.r13.0/compiler.36424714_0"
        /*0030*/ 	.string	"-arch sm_100 -m 64 "



//--------------------- .note.nv.cuinfo           --------------------------
	.section	.note.nv.cuinfo,"",@"SHT_NOTE"
	.sectionflags	@"SHF_NOTE_NV_CUINFO"
        /*0018*/ 	.short	0x0002
        /*001a*/ 	.short	0x0064
        /*001c*/ 	.short	0x0082
	.zero		2


//--------------------- .nv.info                  --------------------------
	.section	.nv.info,"",@"SHT_CUDA_INFO"
	.align	4


	//----- nvinfo : EIATTR_REGCOUNT
	.align		4
        /*0000*/ 	.byte	0x04, 0x2f
        /*0002*/ 	.short	(.L_1 - .L_0)
	.align		4
.L_0:
        /*0004*/ 	.word	index@(_Z10array_initPf)
        /*0008*/ 	.word	0x00000008


	//----- nvinfo : EIATTR_FRAME_SIZE
	.align		4
.L_1:
        /*000c*/ 	.byte	0x04, 0x11
        /*000e*/ 	.short	(.L_3 - .L_2)
	.align		4
.L_2:
        /*0010*/ 	.word	index@(_Z10array_initPf)
        /*0014*/ 	.word	0x00000000


	//----- nvinfo : EIATTR_REGCOUNT
	.align		4
.L_3:
        /*0018*/ 	.byte	0x04, 0x2f
        /*001a*/ 	.short	(.L_5 - .L_4)
	.align		4
.L_4:
        /*001c*/ 	.word	index@(_Z4cubePfS_)
        /*0020*/ 	.word	0x0000000c


	//----- nvinfo : EIATTR_FRAME_SIZE
	.align		4
.L_5:
        /*0024*/ 	.byte	0x04, 0x11
        /*0026*/ 	.short	(.L_7 - .L_6)
	.align		4
.L_6:
        /*0028*/ 	.word	index@(_Z4cubePfS_)
        /*002c*/ 	.word	0x00000000


	//----- nvinfo : EIATTR_MIN_STACK_SIZE
	.align		4
.L_7:
        /*0030*/ 	.byte	0x04, 0x12
        /*0032*/ 	.short	(.L_9 - .L_8)
	.align		4
.L_8:
        /*0034*/ 	.word	index@(_Z4cubePfS_)
        /*0038*/ 	.word	0x00000000


	//----- nvinfo : EIATTR_MIN_STACK_SIZE
	.align		4
.L_9:
        /*003c*/ 	.byte	0x04, 0x12
        /*003e*/ 	.short	(.L_11 - .L_10)
	.align		4
.L_10:
        /*0040*/ 	.word	index@(_Z10array_initPf)
        /*0044*/ 	.word	0x00000000
.L_11:


//--------------------- .nv.compat                --------------------------
	.section	.nv.compat,"",@"SHT_CUDA_COMPAT_INFO"
	.align	4
        /*0000*/ 	.byte	0x02, 0x09, 0x00, 0x00, 0x02, 0x02, 0x01, 0x00, 0x02, 0x05, 0x05, 0x00, 0x03, 0x07, 0x01, 0x01
        /*0010*/ 	.byte	0x02, 0x03, 0x00, 0x00, 0x02, 0x06, 0x01, 0x00, 0x04, 0x0b, 0x08, 0x00, 0x09, 0x00, 0x00, 0x00
        /*0020*/ 	.byte	0x00, 0x00, 0x00, 0x00


//--------------------- .nv.info._Z4cubePfS_      --------------------------
	.section	.nv.info._Z4cubePfS_,"",@"SHT_CUDA_INFO"
	.sectionflags	@""
	.align	4


	//----- nvinfo : EIATTR_CUDA_API_VERSION
	.align		4
        /*0000*/ 	.byte	0x04, 0x37
        /*0002*/ 	.short	(.L_13 - .L_12)
.L_12:
        /*0004*/ 	.word	0x00000082


	//----- nvinfo : EIATTR_KPARAM_INFO
	.align		4
.L_13:
        /*0008*/ 	.byte	0x04, 0x17
        /*000a*/ 	.short	(.L_15 - .L_14)
.L_14:
        /*000c*/ 	.word	0x00000000
        /*0010*/ 	.short	0x0001
        /*0012*/ 	.short	0x0008
        /*0014*/ 	.byte	0x00, 0xf5, 0x21, 0x00


	//----- nvinfo : EIATTR_KPARAM_INFO
	.align		4
.L_15:
        /*0018*/ 	.byte	0x04, 0x17
        /*001a*/ 	.short	(.L_17 - .L_16)
.L_16:
        /*001c*/ 	.word	0x00000000
        /*0020*/ 	.short	0x0000
        /*0022*/ 	.short	0x0000
        /*0024*/ 	.byte	0x00, 0xf5, 0x21, 0x00


	//----- nvinfo : EIATTR_SPARSE_MMA_MASK
	.align		4
.L_17:
        /*0028*/ 	.byte	0x03, 0x50
        /*002a*/ 	.short	0x0000


	//----- nvinfo : EIATTR_MAXREG_COUNT
	.align		4
        /*002c*/ 	.byte	0x03, 0x1b
        /*002e*/ 	.short	0x00ff


	//----- nvinfo : EIATTR_MERCURY_ISA_VERSION
	.align		4
        /*0030*/ 	.byte	0x03, 0x5f
        /*0032*/ 	.short	0x0101


	//----- nvinfo : EIATTR_VRC_CTA_INIT_COUNT
	.align		4
        /*0034*/ 	.byte	0x02, 0x4a
	.zero		1
	.zero		1


	//----- nvinfo : EIATTR_EXIT_INSTR_OFFSETS
	.align		4
        /*0038*/ 	.byte	0x04, 0x1c
        /*003a*/ 	.short	(.L_19 - .L_18)


	//   ....[0]....
.L_18:
        /*003c*/ 	.word	0x000000b0


	//----- nvinfo : EIATTR_CBANK_PARAM_SIZE
	.align		4
.L_19:
        /*0040*/ 	.byte	0x03, 0x19
        /*0042*/ 	.short	0x0010


	//----- nvinfo : EIATTR_PARAM_CBANK
	.align		4
        /*0044*/ 	.byte	0x04, 0x0a
        /*0046*/ 	.short	(.L_21 - .L_20)
	.align		4
.L_20:
        /*0048*/ 	.word	index@(.nv.constant0._Z4cubePfS_)
        /*004c*/ 	.short	0x0380
        /*004e*/ 	.short	0x0010


	//----- nvinfo : EIATTR_SW_WAR
	.align		4
.L_21:
        /*0050*/ 	.byte	0x04, 0x36
        /*0052*/ 	.short	(.L_23 - .L_22)
.L_22:
        /*0054*/ 	.word	0x00000008
.L_23:


//--------------------- .nv.info._Z10array_initPf --------------------------
	.section	.nv.info._Z10array_initPf,"",@"SHT_CUDA_INFO"
	.sectionflags	@""
	.align	4


	//----- nvinfo : EIATTR_CUDA_API_VERSION
	.align		4
        /*0000*/ 	.byte	0x04, 0x37
        /*0002*/ 	.short	(.L_25 - .L_24)
.L_24:
        /*0004*/ 	.word	0x00000082


	//----- nvinfo : EIATTR_KPARAM_INFO
	.align		4
.L_25:
        /*0008*/ 	.byte	0x04, 0x17
        /*000a*/ 	.short	(.L_27 - .L_26)
.L_26:
        /*000c*/ 	.word	0x00000000
        /*0010*/ 	.short	0x0000
        /*0012*/ 	.short	0x0000
        /*0014*/ 	.byte	0x00, 0xf5, 0x21, 0x00


	//----- nvinfo : EIATTR_SPARSE_MMA_MASK
	.align		4
.L_27:
        /*0018*/ 	.byte	0x03, 0x50
        /*001a*/ 	.short	0x0000


	//----- nvinfo : EIATTR_MAXREG_COUNT
	.align		4
        /*001c*/ 	.byte	0x03, 0x1b
        /*001e*/ 	.short	0x00ff


	//----- nvinfo : EIATTR_MERCURY_ISA_VERSION
	.align		4
        /*0020*/ 	.byte	0x03, 0x5f
        /*0022*/ 	.short	0x0101


	//----- nvinfo : EIATTR_VRC_CTA_INIT_COUNT
	.align		4
        /*0024*/ 	.byte	0x02, 0x4a
	.zero		1
	.zero		1


	//----- nvinfo : EIATTR_EXIT_INSTR_OFFSETS
	.align		4
        /*0028*/ 	.byte	0x04, 0x1c
        /*002a*/ 	.short	(.L_29 - .L_28)


	//   ....[0]....
.L_28:
        /*002c*/ 	.word	0x00000070


	//----- nvinfo : EIATTR_CBANK_PARAM_SIZE
	.align		4
.L_29:
        /*0030*/ 	.byte	0x03, 0x19
        /*0032*/ 	.short	0x0008


	//----- nvinfo : EIATTR_PARAM_CBANK
	.align		4
        /*0034*/ 	.byte	0x04, 0x0a
        /*0036*/ 	.short	(.L_31 - .L_30)
	.align		4
.L_30:
        /*0038*/ 	.word	index@(.nv.constant0._Z10array_initPf)
        /*003c*/ 	.short	0x0380
        /*003e*/ 	.short	0x0008


	//----- nvinfo : EIATTR_SW_WAR
	.align		4
.L_31:
        /*0040*/ 	.byte	0x04, 0x36
        /*0042*/ 	.short	(.L_33 - .L_32)
.L_32:
        /*0044*/ 	.word	0x00000008
.L_33:


//--------------------- .nv.callgraph             --------------------------
	.section	.nv.callgraph,"",@"SHT_CUDA_CALLGRAPH"
	.align	4
	.sectionentsize	8
	.align		4
        /*0000*/ 	.word	0x00000000
	.align		4
        /*0004*/ 	.word	0xffffffff
	.align		4
        /*0008*/ 	.word	0x00000000
	.align		4
        /*000c*/ 	.word	0xfffffffe
	.align		4
        /*0010*/ 	.word	0x00000000
	.align		4
        /*0014*/ 	.word	0xfffffffd
	.align		4
        /*0018*/ 	.word	0x00000000
	.align		4
        /*001c*/ 	.word	0xfffffffc


//--------------------- .text._Z4cubePfS_         --------------------------
	.section	.text._Z4cubePfS_,"ax",@progbits
	.align	128
        .global         _Z4cubePfS_
        .type           _Z4cubePfS_,@function
        .size           _Z4cubePfS_,(.L_x_2 - _Z4cubePfS_)
        .other          _Z4cubePfS_,@"STO_CUDA_ENTRY STV_DEFAULT"
_Z4cubePfS_:
.text._Z4cubePfS_:
[----:B------:R-:W-:Y:S01]  /*0000*/  LDC R1, c[0x0][0x37c] ;  /* 0x0000df00ff017b82 */ /* 0x000fe20000000800 */
[----:B------:R-:W0:Y:S07]  /*0010*/  S2R R9, SR_TID.X ;  /* 0x0000000000097919 */ /* 0x000e2e0000002100 */
[----:B------:R-:W0:Y:S01]  /*0020*/  LDC.64 R2, c[0x0][0x380] ;  /* 0x0000e000ff027b82 */ /* 0x000e220000000a00 */
[----:B------:R-:W1:Y:S07]  /*0030*/  LDCU.64 UR4, c[0x0][0x358] ;  /* 0x00006b00ff0477ac */ /* 0x000e6e0008000a00 */
[----:B------:R-:W2:Y:S01]  /*0040*/  LDC.64 R4, c[0x0][0x388] ;  /* 0x0000e200ff047b82 */ /* 0x000ea20000000a00 */
[----:B0-----:R-:W-:-:S06]  /*0050*/  IMAD.WIDE.U32 R2, R9, 0x4, R2 ;  /* 0x0000000409027825 */ /* 0x001fcc00078e0002 */
[----:B-1----:R-:W3:Y:S01]  /*0060*/  LDG.E R2, desc[UR4][R2.64] ;  /* 0x0000000402027981 */ /* 0x002ee2000c1e1900 */
[----:B--2---:R-:W-:-:S04]  /*0070*/  IMAD.WIDE.U32 R4, R9, 0x4, R4 ;  /* 0x0000000409047825 */ /* 0x004fc800078e0004 */
[----:B---3--:R-:W-:-:S04]  /*0080*/  FMUL R7, R2, R2 ;  /* 0x0000000202077220 */ /* 0x008fc80000400000 */
[----:B------:R-:W-:-:S05]  /*0090*/  FMUL R7, R2, R7 ;  /* 0x0000000702077220 */ /* 0x000fca0000400000 */
[----:B------:R-:W-:Y:S01]  /*00a0*/  STG.E desc[UR4][R4.64], R7 ;  /* 0x0000000704007986 */ /* 0x000fe2000c101904 */
[----:B------:R-:W-:Y:S05]  /*00b0*/  EXIT ;  /* 0x000000000000794d */ /* 0x000fea0003800000 */
.L_x_0:
[----:B------:R-:W-:-:S00]  /*00c0*/  BRA `(.L_x_0) ;  /* 0xfffffffc00fc7947 */ /* 0x000fc0000383ffff */
[----:B------:R-:W-:-:S00]  /*00d0*/  NOP ;  /* 0x0000000000007918 */ /* 0x000fc00000000000 */
        /* <DEDUP_REMOVED lines=10> */
.L_x_2:


//--------------------- .text._Z10array_initPf    --------------------------
	.section	.text._Z10array_initPf,"ax",@progbits
	.align	128
        .global         _Z10array_initPf
        .type           _Z10array_initPf,@function
        .size           _Z10array_initPf,(.L_x_3 - _Z10array_initPf)
        .other          _Z10array_initPf,@"STO_CUDA_ENTRY STV_DEFAULT"
_Z10array_initPf:
.text._Z10array_initPf:
[----:B------:R-:W-:Y:S01]  /*0000*/  LDC R1, c[0x0][0x37c] ;  /* 0x0000df00ff017b82 */ /* 0x000fe20000000800 */
[----:B------:R-:W0:Y:S07]  /*0010*/  S2R R5, SR_TID.X ;  /* 0x0000000000057919 */ /* 0x000e2e0000002100 */
[----:B------:R-:W0:Y:S01]  /*0020*/  LDC.64 R2, c[0x0][0x380] ;  /* 0x0000e000ff027b82 */ /* 0x000e220000000a00 */
[----:B------:R-:W1:Y:S01]  /*0030*/  LDCU.64 UR4, c[0x0][0x358] ;  /* 0x00006b00ff0477ac */ /* 0x000e620008000a00 */
[----:B0-----:R-:W-:Y:S01]  /*0040*/  IMAD.WIDE.U32 R2, R5, 0x4, R2 ;  /* 0x0000000405027825 */ /* 0x001fe200078e0002 */
[----:B------:R-:W-:-:S05]  /*0050*/  I2FP.F32.U32 R5, R5 ;  /* 0x0000000500057245 */ /* 0x000fca0000201000 */
[----:B-1----:R-:W-:Y:S01]  /*0060*/  STG.E desc[UR4][R2.64], R5 ;  /* 0x0000000502007986 */ /* 0x002fe2000c101904 */
[----:B------:R-:W-:Y:S05]  /*0070*/  EXIT ;  /* 0x000000000000794d */ /* 0x000fea0003800000 */
.L_x_1:
        /* <DEDUP_REMOVED lines=16> */
.L_x_3:


//--------------------- .nv.shared.reserved.0     --------------------------
	.section	.nv.shared.reserved.0,"aw",@nobits
	.weak		__nv_reservedSMEM_offset_0_alias
	.size		__nv_reservedSMEM_offset_0_alias, 0, 64
	.other		__nv_reservedSMEM_offset_0_alias,@"STO_CUDA_RESERVED_SHARED STV_DEFAULT"
__nv_reservedSMEM_offset_0_alias:
	.zero		0
	.zero		64


//--------------------- .nv.constant0._Z4cubePfS_ --------------------------
	.section	.nv.constant0._Z4cubePfS_,"a",@progbits
	.sectionflags	@""
	.align	4
.nv.constant0._Z4cubePfS_:
	.zero		912


//--------------------- .nv.constant0._Z10array_initPf --------------------------
	.section	.nv.constant0._Z10array_initPf,"a",@progbits
	.sectionflags	@""
	.align	4
.nv.constant0._Z10array_initPf:
	.zero		904


//--------------------- SYMBOLS --------------------------

	.type		.nv.reservedSmem.offset0,@object
	.size		.nv.reservedSmem.offset0,0x4
